	.headerflags	@"EF_CUDA_TEXMODE_UNIFIED EF_CUDA_64BIT_ADDRESS EF_CUDA_ACCELERATORS EF_CUDA_SM90 EF_CUDA_VIRTUAL_SM(EF_CUDA_SM90)"
	.elftype	@"ET_EXEC"


//--------------------- .nv.info                  --------------------------
	.section	.nv.info,"",@"SHT_CUDA_INFO"
	.align	4


	//----- nvinfo : EIATTR_REGCOUNT
	.align		4
        /*0000*/ 	.byte	0x04, 0x2f
        /*0002*/ 	.short	(.L_3 - .L_2)
	.align		4
.L_2:
        /*0004*/ 	.word	index@(triton_poi_fused__native_batch_norm_legit_no_training_leaky_relu_18)
        /*0008*/ 	.word	0x00000010


	//----- nvinfo : EIATTR_MIN_STACK_SIZE
	.align		4
.L_3:
        /*000c*/ 	.byte	0x04, 0x12
        /*000e*/ 	.short	(.L_5 - .L_4)
	.align		4
.L_4:
        /*0010*/ 	.word	index@(triton_poi_fused__native_batch_norm_legit_no_training_leaky_relu_18)
        /*0014*/ 	.word	0x00000000


	//----- nvinfo : EIATTR_FRAME_SIZE
	.align		4
.L_5:
        /*0018*/ 	.byte	0x04, 0x11
        /*001a*/ 	.short	(.L_7 - .L_6)
	.align		4
.L_6:
        /*001c*/ 	.word	index@(triton_poi_fused__native_batch_norm_legit_no_training_leaky_relu_18)
        /*0020*/ 	.word	0x00000000


	//----- nvinfo : EIATTR_MIN_STACK_SIZE
	.align		4
.L_7:
        /*0024*/ 	.byte	0x04, 0x12
        /*0026*/ 	.short	(.L_9 - .L_8)
	.align		4
.L_8:
        /*0028*/ 	.word	index@(triton_poi_fused__native_batch_norm_legit_no_training_leaky_relu_18)
        /*002c*/ 	.word	0x00000000
.L_9:


//--------------------- .nv.info.triton_poi_fused__native_batch_norm_legit_no_training_leaky_relu_18 --------------------------
	.section	.nv.info.triton_poi_fused__native_batch_norm_legit_no_training_leaky_relu_18,"",@"SHT_CUDA_INFO"
	.sectionflags	@""
	.align	4


	//----- nvinfo : EIATTR_CUDA_API_VERSION
	.align		4
        /*0000*/ 	.byte	0x04, 0x37
        /*0002*/ 	.short	(.L_11 - .L_10)
.L_10:
        /*0004*/ 	.word	0x0000007c


	//----- nvinfo : EIATTR_KPARAM_INFO
	.align		4
.L_11:
        /*0008*/ 	.byte	0x04, 0x17
        /*000a*/ 	.short	(.L_13 - .L_12)
.L_12:
        /*000c*/ 	.word	0x00000000
        /*0010*/ 	.short	0x0006
        /*0012*/ 	.short	0x0030
        /*0014*/ 	.byte	0x00, 0xf0, 0x11, 0x00


	//----- nvinfo : EIATTR_KPARAM_INFO
	.align		4
.L_13:
        /*0018*/ 	.byte	0x04, 0x17
        /*001a*/ 	.short	(.L_15 - .L_14)
.L_14:
        /*001c*/ 	.word	0x00000000
        /*0020*/ 	.short	0x0005
        /*0022*/ 	.short	0x0028
        /*0024*/ 	.byte	0x00, 0xf4, 0x21, 0x00


	//----- nvinfo : EIATTR_KPARAM_INFO
	.align		4
.L_15:
        /*0028*/ 	.byte	0x04, 0x17
        /*002a*/ 	.short	(.L_17 - .L_16)
.L_16:
        /*002c*/ 	.word	0x00000000
        /*0030*/ 	.short	0x0004
        /*0032*/ 	.short	0x0020
        /*0034*/ 	.byte	0x00, 0xf4, 0x21, 0x00


	//----- nvinfo : EIATTR_KPARAM_INFO
	.align		4
.L_17:
        /*0038*/ 	.byte	0x04, 0x17
        /*003a*/ 	.short	(.L_19 - .L_18)
.L_18:
        /*003c*/ 	.word	0x00000000
        /*0040*/ 	.short	0x0003
        /*0042*/ 	.short	0x0018
        /*0044*/ 	.byte	0x00, 0xf4, 0x21, 0x00


	//----- nvinfo : EIATTR_KPARAM_INFO
	.align		4
.L_19:
        /*0048*/ 	.byte	0x04, 0x17
        /*004a*/ 	.short	(.L_21 - .L_20)
.L_20:
        /*004c*/ 	.word	0x00000000
        /*0050*/ 	.short	0x0002
        /*0052*/ 	.short	0x0010
        /*0054*/ 	.byte	0x00, 0xf4, 0x21, 0x00


	//----- nvinfo : EIATTR_KPARAM_INFO
	.align		4
.L_21:
        /*0058*/ 	.byte	0x04, 0x17
        /*005a*/ 	.short	(.L_23 - .L_22)
.L_22:
        /*005c*/ 	.word	0x00000000
        /*0060*/ 	.short	0x0001
        /*0062*/ 	.short	0x0008
        /*0064*/ 	.byte	0x00, 0xf4, 0x21, 0x00


	//----- nvinfo : EIATTR_KPARAM_INFO
	.align		4
.L_23:
        /*0068*/ 	.byte	0x04, 0x17
        /*006a*/ 	.short	(.L_25 - .L_24)
.L_24:
        /*006c*/ 	.word	0x00000000
        /*0070*/ 	.short	0x0000
        /*0072*/ 	.short	0x0000
        /*0074*/ 	.byte	0x00, 0xf4, 0x21, 0x00


	//----- nvinfo : EIATTR_SPARSE_MMA_MASK
	.align		4
.L_25:
        /*0078*/ 	.byte	0x03, 0x50
        /*007a*/ 	.short	0x0000


	//----- nvinfo : EIATTR_MAXREG_COUNT
	.align		4
        /*007c*/ 	.byte	0x03, 0x1b
        /*007e*/ 	.short	0x00ff


	//----- nvinfo : EIATTR_EXIT_INSTR_OFFSETS
	.align		4
        /*0080*/ 	.byte	0x04, 0x1c
        /*0082*/ 	.short	(.L_27 - .L_26)


	//   ....[0]....
.L_26:
        /*0084*/ 	.word	0x000002d0


	//----- nvinfo : EIATTR_REQNTID
	.align		4
.L_27:
        /*0088*/ 	.byte	0x04, 0x10
        /*008a*/ 	.short	(.L_29 - .L_28)
.L_28:
        /*008c*/ 	.word	0x00000080
        /*0090*/ 	.word	0x00000001
        /*0094*/ 	.word	0x00000001


	//----- nvinfo : EIATTR_CBANK_PARAM_SIZE
	.align		4
.L_29:
        /*0098*/ 	.byte	0x03, 0x19
        /*009a*/ 	.short	0x0034


	//----- nvinfo : EIATTR_PARAM_CBANK
	.align		4
        /*009c*/ 	.byte	0x04, 0x0a
        /*009e*/ 	.short	(.L_31 - .L_30)
	.align		4
.L_30:
        /*00a0*/ 	.word	index@(.nv.constant0.triton_poi_fused__native_batch_norm_legit_no_training_leaky_relu_18)
        /*00a4*/ 	.short	0x0210
        /*00a6*/ 	.short	0x0034


	//----- nvinfo : EIATTR_SW_WAR
	.align		4
.L_31:
        /*00a8*/ 	.byte	0x04, 0x36
        /*00aa*/ 	.short	(.L_33 - .L_32)
.L_32:
        /*00ac*/ 	.word	0x00000008
.L_33:


//--------------------- .nv.callgraph             --------------------------
	.section	.nv.callgraph,"",@"SHT_CUDA_CALLGRAPH"
	.align	4
	.sectionentsize	8
	.align		4
        /*0000*/ 	.word	0x00000000
	.align		4
        /*0004*/ 	.word	0xffffffff
	.align		4
        /*0008*/ 	.word	0x00000000
	.align		4
        /*000c*/ 	.word	0xfffffffe
	.align		4
        /*0010*/ 	.word	0x00000000
	.align		4
        /*0014*/ 	.word	0xfffffffd
	.align		4
        /*0018*/ 	.word	0x00000000
	.align		4
        /*001c*/ 	.word	0xfffffffc


//--------------------- .nv.constant4             --------------------------
	.section	.nv.constant4,"a",@progbits
	.align	8
	.align		8
.nv.constant4:
        /*0000*/ 	.dword	_$_str
	.align		8
        /*0008*/ 	.dword	_$_str_$_2


//--------------------- .text.triton_poi_fused__native_batch_norm_legit_no_training_leaky_relu_18 --------------------------
	.section	.text.triton_poi_fused__native_batch_norm_legit_no_training_leaky_relu_18,"ax",@progbits
	.align	128
        .global         triton_poi_fused__native_batch_norm_legit_no_training_leaky_relu_18
        .type           triton_poi_fused__native_batch_norm_legit_no_training_leaky_relu_18,@function
        .size           triton_poi_fused__native_batch_norm_legit_no_training_leaky_relu_18,(.L_x_1 - triton_poi_fused__native_batch_norm_legit_no_training_leaky_relu_18)
        .other          triton_poi_fused__native_batch_norm_legit_no_training_leaky_relu_18,@"STO_CUDA_ENTRY STV_DEFAULT"
triton_poi_fused__native_batch_norm_legit_no_training_leaky_relu_18:
.text.triton_poi_fused__native_batch_norm_legit_no_training_leaky_relu_18:
[----:B------:R-:W-:Y:S01]  /*0000*/  LDC R1, c[0x0][0x28] ;  /* 0x00000a00ff017b82 */ /* 0x000fe20000000800 */
[----:B------:R-:W1:Y:S07]  /*0010*/  S2R R0, SR_TID.X ;  /* 0x0000000000007919 */ /* 0x000e6e0000002100 */
[----:B------:R-:W2:Y:S01]  /*0020*/  LDC.64 R6, c[0x0][0x228] ;  /* 0x00008a00ff067b82 */ /* 0x000ea20000000a00 */
[----:B------:R-:W-:Y:S01]  /*0030*/  ULDC.64 UR4, c[0x0][0x208] ;  /* 0x0000820000047ab9 */ /* 0x000fe20000000a00 */
[----:B------:R-:W3:Y:S06]  /*0040*/  S2R R3, SR_CTAID.X ;  /* 0x0000000000037919 */ /* 0x000eec0000002500 */
[----:B------:R-:W4:Y:S08]  /*0050*/  LDC.64 R4, c[0x0][0x220] ;  /* 0x00008800ff047b82 */ /* 0x000f300000000a00 */
[----:B------:R-:W5:Y:S08]  /*0060*/  LDC.64 R8, c[0x0][0x230] ;  /* 0x00008c00ff087b82 */ /* 0x000f700000000a00 */
[----:B------:R-:W5:Y:S01]  /*0070*/  LDC.64 R10, c[0x0][0x238] ;  /* 0x00008e00ff0a7b82 */ /* 0x000f620000000a00 */
[----:B-1----:R-:W-:-:S02]  /*0080*/  LOP3.LUT R0, R0, 0x7f, RZ, 0xc0, !PT ;  /* 0x0000007f00007812 */ /* 0x002fc400078ec0ff */
[----:B---3--:R-:W-:Y:S02]  /*0090*/  SHF.R.S32.HI R2, RZ, 0x18, R3 ;  /* 0x00000018ff027819 */ /* 0x008fe40000011403 */
[----:B------:R-:W-:Y:S02]  /*00a0*/  LEA R0, R3, R0, 0x7 ;  /* 0x0000000003007211 */ /* 0x000fe400078e38ff */
[----:B------:R-:W-:-:S04]  /*00b0*/  SGXT R3, R2, 0x1 ;  /* 0x000000010203781a */ /* 0x000fc80000000200 */
[----:B------:R-:W-:-:S04]  /*00c0*/  LEA.HI R3, R3, R0, RZ, 0x7 ;  /* 0x0000000003037211 */ /* 0x000fc800078f38ff */
[----:B------:R-:W-:-:S04]  /*00d0*/  LOP3.LUT R3, R3, 0xffffff80, RZ, 0xc0, !PT ;  /* 0xffffff8003037812 */ /* 0x000fc800078ec0ff */
[----:B------:R-:W-:Y:S02]  /*00e0*/  IADD3 R13, R0, -R3, RZ ;  /* 0x80000003000d7210 */ /* 0x000fe40007ffe0ff */
[----:B------:R-:W1:Y:S03]  /*00f0*/  LDC.64 R2, c[0x0][0x218] ;  /* 0x00008600ff027b82 */ /* 0x000e660000000a00 */
[----:B--2---:R-:W-:-:S06]  /*0100*/  IMAD.WIDE R6, R13, 0x4, R6 ;  /* 0x000000040d067825 */ /* 0x004fcc00078e0206 */
[----:B------:R-:W2:Y:S01]  /*0110*/  LDG.E.EL R6, desc[UR4][R6.64] ;  /* 0x0000000406067981 */ /* 0x000ea2000c2e1900 */
[----:B----4-:R-:W-:-:S04]  /*0120*/  IMAD.WIDE R4, R13, 0x4, R4 ;  /* 0x000000040d047825 */ /* 0x010fc800078e0204 */
[C---:B-----5:R-:W-:Y:S02]  /*0130*/  IMAD.WIDE R8, R13.reuse, 0x4, R8 ;  /* 0x000000040d087825 */ /* 0x060fe400078e0208 */
[----:B------:R3:W4:Y:S02]  /*0140*/  LDG.E.EL R5, desc[UR4][R4.64] ;  /* 0x0000000404057981 */ /* 0x000724000c2e1900 */
[----:B0-----:R-:W-:Y:S02]  /*0150*/  IMAD.WIDE R10, R13, 0x4, R10 ;  /* 0x000000040d0a7825 */ /* 0x001fe400078e020a */
[----:B------:R-:W5:Y:S02]  /*0160*/  LDG.E.EL R8, desc[UR4][R8.64] ;  /* 0x0000000408087981 */ /* 0x000f64000c2e1900 */
[----:B-1----:R-:W-:Y:S02]  /*0170*/  IMAD.WIDE R2, R0, 0x4, R2 ;  /* 0x0000000400027825 */ /* 0x002fe400078e0202 */
[----:B------:R-:W5:Y:S04]  /*0180*/  LDG.E.EL R11, desc[UR4][R10.64] ;  /* 0x000000040a0b7981 */ /* 0x000f68000c2e1900 */
[----:B------:R-:W4:Y:S01]  /*0190*/  LDG.E R2, desc[UR4][R2.64] ;  /* 0x0000000402027981 */ /* 0x000f22000c1e1900 */
[----:B---3--:R-:W-:Y:S01]  /*01a0*/  HFMA2.MMA R4, -RZ, RZ, 1.625, 0 ;  /* 0x3e800000ff047435 */ /* 0x008fe200000001ff */
[----:B--2---:R-:W-:-:S04]  /*01b0*/  FADD R6, R6, 9.9999997473787516356e-06 ;  /* 0x3727c5ac06067421 */ /* 0x004fc80000000000 */
[----:B------:R-:W0:Y:S02]  /*01c0*/  MUFU.SQRT R7, R6 ;  /* 0x0000000600077308 */ /* 0x000e240000002000 */
[C---:B0-----:R-:W-:Y:S02]  /*01d0*/  FSETP.GT.AND P0, PT, R7.reuse, 8.50705917302346158658e+37, PT ;  /* 0x7e8000000700780b */ /* 0x041fe40003f04000 */
[----:B------:R-:W-:-:S11]  /*01e0*/  FSETP.GEU.AND P1, PT, R7, 1.175494350822287508e-38, PT ;  /* 0x008000000700780b */ /* 0x000fd60003f2e000 */
[----:B------:R-:W-:-:S04]  /*01f0*/  @P0 FMUL R7, R7, 0.25 ;  /* 0x3e80000007070820 */ /* 0x000fc80000400000 */
[----:B------:R-:W-:-:S06]  /*0200*/  @!P1 FMUL R7, R7, 16777216 ;  /* 0x4b80000007079820 */ /* 0x000fcc0000400000 */
[----:B------:R-:W0:Y:S01]  /*0210*/  MUFU.RCP R7, R7 ;  /* 0x0000000700077308 */ /* 0x000e220000001000 */
[----:B------:R-:W-:Y:S01]  /*0220*/  FSEL R4, R4, 1, P0 ;  /* 0x3f80000004047808 */ /* 0x000fe20000000000 */
[----:B----4-:R-:W-:Y:S02]  /*0230*/  FADD R5, R2, -R5 ;  /* 0x8000000502057221 */ /* 0x010fe40000000000 */
[----:B------:R-:W1:Y:S02]  /*0240*/  LDC.64 R2, c[0x0][0x210] ;  /* 0x00008400ff027b82 */ /* 0x000e640000000a00 */
[----:B------:R-:W-:-:S04]  /*0250*/  @!P1 FMUL R4, R4, 16777216 ;  /* 0x4b80000004049820 */ /* 0x000fc80000400000 */
[----:B0-----:R-:W-:-:S04]  /*0260*/  FMUL R4, R7, R4 ;  /* 0x0000000407047220 */ /* 0x001fc80000400000 */
[----:B------:R-:W-:-:S04]  /*0270*/  FMUL R4, R5, R4 ;  /* 0x0000000405047220 */ /* 0x000fc80000400000 */
[----:B-----5:R-:W-:-:S05]  /*0280*/  FFMA R11, R8, R4, R11 ;  /* 0x00000004080b7223 */ /* 0x020fca000000000b */
[----:B------:R-:W-:Y:S01]  /*0290*/  FSETP.GT.AND P0, PT, R11, RZ, PT ;  /* 0x000000ff0b00720b */ /* 0x000fe20003f04000 */
[----:B-1----:R-:W-:-:S12]  /*02a0*/  IMAD.WIDE R2, R0, 0x4, R2 ;  /* 0x0000000400027825 */ /* 0x002fd800078e0202 */
[----:B------:R-:W-:-:S05]  /*02b0*/  @!P0 FMUL R11, R11, 0.10000000149011611938 ;  /* 0x3dcccccd0b0b8820 */ /* 0x000fca0000400000 */
[----:B------:R-:W-:Y:S01]  /*02c0*/  STG.E desc[UR4][R2.64], R11 ;  /* 0x0000000b02007986 */ /* 0x000fe2000c101904 */
[----:B------:R-:W-:Y:S05]  /*02d0*/  EXIT ;  /* 0x000000000000794d */ /* 0x000fea0003800000 */
.L_x_0:
[----:B------:R-:W-:-:S00]  /*02e0*/  BRA `(.L_x_0) ;  /* 0xfffffffc00fc7947 */ /* 0x000fc0000383ffff */
[----:B------:R-:W-:-:S00]  /*02f0*/  NOP ;  /* 0x0000000000007918 */ /* 0x000fc00000000000 */
        /* <DEDUP_REMOVED lines=8> */
.L_x_1:


//--------------------- .nv.global.init           --------------------------
	.section	.nv.global.init,"aw",@progbits
.nv.global.init:
	.type		_$_str,@object
	.size		_$_str,(_$_str_$_2 - _$_str)
_$_str:
        /*0000*/ 	.byte	0x5f, 0x5f, 0x43, 0x55, 0x44, 0x41, 0x5f, 0x46, 0x54, 0x5a, 0x00
	.type		_$_str_$_2,@object
	.size		_$_str_$_2,(.L_1 - _$_str_$_2)
_$_str_$_2:
        /*000b*/ 	.byte	0x5f, 0x5f, 0x43, 0x55, 0x44, 0x41, 0x5f, 0x50, 0x52, 0x45, 0x43, 0x5f, 0x53, 0x51, 0x52, 0x54
        /*001b*/ 	.byte	0x00
.L_1:


//--------------------- .nv.constant0.triton_poi_fused__native_batch_norm_legit_no_training_leaky_relu_18 --------------------------
	.section	.nv.constant0.triton_poi_fused__native_batch_norm_legit_no_training_leaky_relu_18,"a",@progbits
	.sectionflags	@""
	.align	4
.nv.constant0.triton_poi_fused__native_batch_norm_legit_no_training_leaky_relu_18:
	.zero		580
